//
// Generated by NVIDIA NVVM Compiler
//
// Compiler Build ID: CL-36424714
// Cuda compilation tools, release 13.0, V13.0.88
// Based on NVVM 20.0.0
//

.version 9.0
.target sm_100
.address_size 64

	// .globl	_Z10computeGPUPfS_S_S_

.visible .entry _Z10computeGPUPfS_S_S_(
	.param .u64 .ptr .align 1 _Z10computeGPUPfS_S_S__param_0,
	.param .u64 .ptr .align 1 _Z10computeGPUPfS_S_S__param_1,
	.param .u64 .ptr .align 1 _Z10computeGPUPfS_S_S__param_2,
	.param .u64 .ptr .align 1 _Z10computeGPUPfS_S_S__param_3
)
{
	.reg .pred 	%p<2>;
	.reg .b32 	%r<12>;
	.reg .b32 	%f<7>;
	.reg .b64 	%rd<14>;

	ld.param.u64 	%rd1, [_Z10computeGPUPfS_S_S__param_0];
	ld.param.u64 	%rd2, [_Z10computeGPUPfS_S_S__param_1];
	ld.param.u64 	%rd3, [_Z10computeGPUPfS_S_S__param_2];
	ld.param.u64 	%rd4, [_Z10computeGPUPfS_S_S__param_3];
	mov.u32 	%r2, %ntid.x;
	mov.u32 	%r3, %ctaid.x;
	mov.u32 	%r4, %tid.x;
	mad.lo.s32 	%r1, %r2, %r3, %r4;
	setp.gt.s32 	%p1, %r1, 16777215;
	@%p1 bra 	$L__BB0_2;
	cvta.to.global.u64 	%rd5, %rd1;
	cvta.to.global.u64 	%rd6, %rd2;
	cvta.to.global.u64 	%rd7, %rd3;
	cvta.to.global.u64 	%rd8, %rd4;
	mul.wide.s32 	%rd9, %r1, 4;
	add.s64 	%rd10, %rd5, %rd9;
	ld.global.f32 	%f1, [%rd10];
	add.s64 	%rd11, %rd6, %rd9;
	ld.global.f32 	%f2, [%rd11];
	// begin inline asm
	{ cvt.rn.f16x2.f32 %r5, %f2, %f1; }

	// end inline asm
	add.s64 	%rd12, %rd7, %rd9;
	ld.global.f32 	%f3, [%rd12];
	add.s64 	%rd13, %rd8, %rd9;
	ld.global.f32 	%f4, [%rd13];
	// begin inline asm
	{ cvt.rn.f16x2.f32 %r6, %f4, %f3; }

	// end inline asm
	// begin inline asm
	{mul.f16x2 %r7,%r6,%r5;
}
	// end inline asm
	// begin inline asm
	{.reg .f16 low,high;
  mov.b32 {low,high},%r7;
  cvt.f32.f16 %f5, low;}

	// end inline asm
	st.global.f32 	[%rd10], %f5;
	// begin inline asm
	{.reg .f16 low,high;
  mov.b32 {low,high},%r7;
  cvt.f32.f16 %f6, high;}

	// end inline asm
	st.global.f32 	[%rd11], %f6;
$L__BB0_2:
	ret;

}


// ===== COMPILED SASS (sm_100) =====

	.target	sm_100

	.elftype	@"ET_EXEC"


//--------------------- .note.nv.tkinfo           --------------------------
	.section	.note.nv.tkinfo,"",@"SHT_NOTE"
	.sectionflags	@"SHF_NOTE_NV_TKINFO"
	.tkinfo
        /*0018*/ 	.word	0x00000002
        /*0030*/ 	.string	""
        /*0030*/ 	.string	"ptxas"
        /*0030*/ 	.string	"Cuda compilation tools, release 13.0, V13.0.88"
        /*0030*/ 	.string	"Build cuda_13.0.r13.0/compiler.36424714_0"
        /*0030*/ 	.string	"-arch sm_100 -m 64 "



//--------------------- .note.nv.cuinfo           --------------------------
	.section	.note.nv.cuinfo,"",@"SHT_NOTE"
	.sectionflags	@"SHF_NOTE_NV_CUINFO"
        /*0018*/ 	.short	0x0002
        /*001a*/ 	.short	0x0064
        /*001c*/ 	.short	0x0082
	.zero		2


//--------------------- .nv.info                  --------------------------
	.section	.nv.info,"",@"SHT_CUDA_INFO"
	.align	4


	//----- nvinfo : EIATTR_REGCOUNT
	.align		4
        /*0000*/ 	.byte	0x04, 0x2f
        /*0002*/ 	.short	(.L_1 - .L_0)
	.align		4
.L_0:
        /*0004*/ 	.word	index@(_Z10computeGPUPfS_S_S_)
        /*0008*/ 	.word	0x00000010


	//----- nvinfo : EIATTR_FRAME_SIZE
	.align		4
.L_1:
        /*000c*/ 	.byte	0x04, 0x11
        /*000e*/ 	.short	(.L_3 - .L_2)
	.align		4
.L_2:
        /*0010*/ 	.word	index@(_Z10computeGPUPfS_S_S_)
        /*0014*/ 	.word	0x00000000


	//----- nvinfo : EIATTR_MIN_STACK_SIZE
	.align		4
.L_3:
        /*0018*/ 	.byte	0x04, 0x12
        /*001a*/ 	.short	(.L_5 - .L_4)
	.align		4
.L_4:
        /*001c*/ 	.word	index@(_Z10computeGPUPfS_S_S_)
        /*0020*/ 	.word	0x00000000
.L_5:


//--------------------- .nv.compat                --------------------------
	.section	.nv.compat,"",@"SHT_CUDA_COMPAT_INFO"
	.align	4
        /*0000*/ 	.byte	0x02, 0x09, 0x00, 0x00, 0x02, 0x02, 0x01, 0x00, 0x02, 0x05, 0x05, 0x00, 0x03, 0x07, 0x01, 0x01
        /*0010*/ 	.byte	0x02, 0x03, 0x00, 0x00, 0x02, 0x06, 0x01, 0x00, 0x04, 0x0b, 0x08, 0x00, 0x09, 0x00, 0x00, 0x00
        /*0020*/ 	.byte	0x00, 0x00, 0x00, 0x00


//--------------------- .nv.info._Z10computeGPUPfS_S_S_ --------------------------
	.section	.nv.info._Z10computeGPUPfS_S_S_,"",@"SHT_CUDA_INFO"
	.sectionflags	@""
	.align	4


	//----- nvinfo : EIATTR_CUDA_API_VERSION
	.align		4
        /*0000*/ 	.byte	0x04, 0x37
        /*0002*/ 	.short	(.L_7 - .L_6)
.L_6:
        /*0004*/ 	.word	0x00000082


	//----- nvinfo : EIATTR_KPARAM_INFO
	.align		4
.L_7:
        /*0008*/ 	.byte	0x04, 0x17
        /*000a*/ 	.short	(.L_9 - .L_8)
.L_8:
        /*000c*/ 	.word	0x00000000
        /*0010*/ 	.short	0x0003
        /*0012*/ 	.short	0x0018
        /*0014*/ 	.byte	0x00, 0xf5, 0x21, 0x00


	//----- nvinfo : EIATTR_KPARAM_INFO
	.align		4
.L_9:
        /*0018*/ 	.byte	0x04, 0x17
        /*001a*/ 	.short	(.L_11 - .L_10)
.L_10:
        /*001c*/ 	.word	0x00000000
        /*0020*/ 	.short	0x0002
        /*0022*/ 	.short	0x0010
        /*0024*/ 	.byte	0x00, 0xf5, 0x21, 0x00


	//----- nvinfo : EIATTR_KPARAM_INFO
	.align		4
.L_11:
        /*0028*/ 	.byte	0x04, 0x17
        /*002a*/ 	.short	(.L_13 - .L_12)
.L_12:
        /*002c*/ 	.word	0x00000000
        /*0030*/ 	.short	0x0001
        /*0032*/ 	.short	0x0008
        /*0034*/ 	.byte	0x00, 0xf5, 0x21, 0x00


	//----- nvinfo : EIATTR_KPARAM_INFO
	.align		4
.L_13:
        /*0038*/ 	.byte	0x04, 0x17
        /*003a*/ 	.short	(.L_15 - .L_14)
.L_14:
        /*003c*/ 	.word	0x00000000
        /*0040*/ 	.short	0x0000
        /*0042*/ 	.short	0x0000
        /*0044*/ 	.byte	0x00, 0xf5, 0x21, 0x00


	//----- nvinfo : EIATTR_SPARSE_MMA_MASK
	.align		4
.L_15:
        /*0048*/ 	.byte	0x03, 0x50
        /*004a*/ 	.short	0x0000


	//----- nvinfo : EIATTR_MAXREG_COUNT
	.align		4
        /*004c*/ 	.byte	0x03, 0x1b
        /*004e*/ 	.short	0x00ff


	//----- nvinfo : EIATTR_MERCURY_ISA_VERSION
	.align		4
        /*0050*/ 	.byte	0x03, 0x5f
        /*0052*/ 	.short	0x0101


	//----- nvinfo : EIATTR_VRC_CTA_INIT_COUNT
	.align		4
        /*0054*/ 	.byte	0x02, 0x4a
	.zero		1
	.zero		1


	//----- nvinfo : EIATTR_EXIT_INSTR_OFFSETS
	.align		4
        /*0058*/ 	.byte	0x04, 0x1c
        /*005a*/ 	.short	(.L_17 - .L_16)


	//   ....[0]....
.L_16:
        /*005c*/ 	.word	0x00000060


	//   ....[1]....
        /*0060*/ 	.word	0x000001b0


	//----- nvinfo : EIATTR_CBANK_PARAM_SIZE
	.align		4
.L_17:
        /*0064*/ 	.byte	0x03, 0x19
        /*0066*/ 	.short	0x0020


	//----- nvinfo : EIATTR_PARAM_CBANK
	.align		4
        /*0068*/ 	.byte	0x04, 0x0a
        /*006a*/ 	.short	(.L_19 - .L_18)
	.align		4
.L_18:
        /*006c*/ 	.word	index@(.nv.constant0._Z10computeGPUPfS_S_S_)
        /*0070*/ 	.short	0x0380
        /*0072*/ 	.short	0x0020


	//----- nvinfo : EIATTR_SW_WAR
	.align		4
.L_19:
        /*0074*/ 	.byte	0x04, 0x36
        /*0076*/ 	.short	(.L_21 - .L_20)
.L_20:
        /*0078*/ 	.word	0x00000008
.L_21:


//--------------------- .nv.callgraph             --------------------------
	.section	.nv.callgraph,"",@"SHT_CUDA_CALLGRAPH"
	.align	4
	.sectionentsize	8
	.align		4
        /*0000*/ 	.word	0x00000000
	.align		4
        /*0004*/ 	.word	0xffffffff
	.align		4
        /*0008*/ 	.word	0x00000000
	.align		4
        /*000c*/ 	.word	0xfffffffe
	.align		4
        /*0010*/ 	.word	0x00000000
	.align		4
        /*0014*/ 	.word	0xfffffffd
	.align		4
        /*0018*/ 	.word	0x00000000
	.align		4
        /*001c*/ 	.word	0xfffffffc


//--------------------- .text._Z10computeGPUPfS_S_S_ --------------------------
	.section	.text._Z10computeGPUPfS_S_S_,"ax",@progbits
	.align	128
        .global         _Z10computeGPUPfS_S_S_
        .type           _Z10computeGPUPfS_S_S_,@function
        .size           _Z10computeGPUPfS_S_S_,(.L_x_1 - _Z10computeGPUPfS_S_S_)
        .other          _Z10computeGPUPfS_S_S_,@"STO_CUDA_ENTRY STV_DEFAULT"
_Z10computeGPUPfS_S_S_:
.text._Z10computeGPUPfS_S_S_:
[----:B------:R-:W-:Y:S01]  /*0000*/  LDC R1, c[0x0][0x37c] ;  /* 0x0000df00ff017b82 */ /* 0x000fe20000000800 */
[----:B------:R-:W0:Y:S01]  /*0010*/  S2R R11, SR_CTAID.X ;  /* 0x00000000000b7919 */ /* 0x000e220000002500 */
[----:B------:R-:W0:Y:S01]  /*0020*/  LDCU UR4, c[0x0][0x360] ;  /* 0x00006c00ff0477ac */ /* 0x000e220008000800 */
[----:B------:R-:W0:Y:S02]  /*0030*/  S2R R0, SR_TID.X ;  /* 0x0000000000007919 */ /* 0x000e240000002100 */
[----:B0-----:R-:W-:-:S05]  /*0040*/  IMAD R11, R11, UR4, R0 ;  /* 0x000000040b0b7c24 */ /* 0x001fca000f8e0200 */
[----:B------:R-:W-:-:S13]  /*0050*/  ISETP.GT.AND P0, PT, R11, 0xffffff, PT ;  /* 0x00ffffff0b00780c */ /* 0x000fda0003f04270 */
[----:B------:R-:W-:Y:S05]  /*0060*/  @P0 EXIT ;  /* 0x000000000000094d */ /* 0x000fea0003800000 */
[----:B------:R-:W0:Y:S01]  /*0070*/  LDC.64 R6, c[0x0][0x390] ;  /* 0x0000e400ff067b82 */ /* 0x000e220000000a00 */
[----:B------:R-:W1:Y:S07]  /*0080*/  LDCU.64 UR4, c[0x0][0x358] ;  /* 0x00006b00ff0477ac */ /* 0x000e6e0008000a00 */
[----:B------:R-:W2:Y:S08]  /*0090*/  LDC.64 R8, c[0x0][0x398] ;  /* 0x0000e600ff087b82 */ /* 0x000eb00000000a00 */
[----:B------:R-:W3:Y:S08]  /*00a0*/  LDC.64 R2, c[0x0][0x380] ;  /* 0x0000e000ff027b82 */ /* 0x000ef00000000a00 */
[----:B------:R-:W4:Y:S01]  /*00b0*/  LDC.64 R4, c[0x0][0x388] ;  /* 0x0000e200ff047b82 */ /* 0x000f220000000a00 */
[----:B0-----:R-:W-:-:S06]  /*00c0*/  IMAD.WIDE R6, R11, 0x4, R6 ;  /* 0x000000040b067825 */ /* 0x001fcc00078e0206 */
[----:B-1----:R-:W5:Y:S01]  /*00d0*/  LDG.E R6, desc[UR4][R6.64] ;  /* 0x0000000406067981 */ /* 0x002f62000c1e1900 */
[----:B--2---:R-:W-:-:S06]  /*00e0*/  IMAD.WIDE R8, R11, 0x4, R8 ;  /* 0x000000040b087825 */ /* 0x004fcc00078e0208 */
[----:B------:R-:W5:Y:S01]  /*00f0*/  LDG.E R9, desc[UR4][R8.64] ;  /* 0x0000000408097981 */ /* 0x000f62000c1e1900 */
[----:B---3--:R-:W-:-:S05]  /*0100*/  IMAD.WIDE R2, R11, 0x4, R2 ;  /* 0x000000040b027825 */ /* 0x008fca00078e0202 */
[----:B------:R-:W2:Y:S01]  /*0110*/  LDG.E R0, desc[UR4][R2.64] ;  /* 0x0000000402007981 */ /* 0x000ea2000c1e1900 */
[----:B----4-:R-:W-:-:S05]  /*0120*/  IMAD.WIDE R4, R11, 0x4, R4 ;  /* 0x000000040b047825 */ /* 0x010fca00078e0204 */
[----:B------:R-:W2:Y:S01]  /*0130*/  LDG.E R11, desc[UR4][R4.64] ;  /* 0x00000004040b7981 */ /* 0x000ea2000c1e1900 */
[----:B-----5:R-:W-:Y:S02]  /*0140*/  F2FP.F16.F32.PACK_AB R9, R9, R6 ;  /* 0x000000060909723e */ /* 0x020fe400000000ff */
[----:B--2---:R-:W-:-:S05]  /*0150*/  F2FP.F16.F32.PACK_AB R0, R11, R0 ;  /* 0x000000000b00723e */ /* 0x004fca00000000ff */
[----:B------:R-:W-:-:S05]  /*0160*/  HFMA2 R0, R9, R0, -RZ ;  /* 0x0000000009007231 */ /* 0x000fca00001000ff */
[--C-:B------:R-:W-:Y:S02]  /*0170*/  HADD2.F32 R11, -RZ, R0.reuse.H0_H0 ;  /* 0x20000000ff0b7230 */ /* 0x100fe40000004100 */
[----:B------:R-:W-:-:S03]  /*0180*/  HADD2.F32 R13, -RZ, R0.H1_H1 ;  /* 0x30000000ff0d7230 */ /* 0x000fc60000004100 */
[----:B------:R-:W-:Y:S04]  /*0190*/  STG.E desc[UR4][R2.64], R11 ;  /* 0x0000000b02007986 */ /* 0x000fe8000c101904 */
[----:B------:R-:W-:Y:S01]  /*01a0*/  STG.E desc[UR4][R4.64], R13 ;  /* 0x0000000d04007986 */ /* 0x000fe2000c101904 */
[----:B------:R-:W-:Y:S05]  /*01b0*/  EXIT ;  /* 0x000000000000794d */ /* 0x000fea0003800000 */
.L_x_0:
[----:B------:R-:W-:-:S00]  /*01c0*/  BRA `(.L_x_0) ;  /* 0xfffffffc00fc7947 */ /* 0x000fc0000383ffff */
[----:B------:R-:W-:-:S00]  /*01d0*/  NOP ;  /* 0x0000000000007918 */ /* 0x000fc00000000000 */
        /* <DEDUP_REMOVED lines=10> */
.L_x_1:


//--------------------- .nv.shared.reserved.0     --------------------------
	.section	.nv.shared.reserved.0,"aw",@nobits
	.weak		__nv_reservedSMEM_offset_0_alias
	.size		__nv_reservedSMEM_offset_0_alias, 0, 64
	.other		__nv_reservedSMEM_offset_0_alias,@"STO_CUDA_RESERVED_SHARED STV_DEFAULT"
__nv_reservedSMEM_offset_0_alias:
	.zero		0
	.zero		64


//--------------------- .nv.constant0._Z10computeGPUPfS_S_S_ --------------------------
	.section	.nv.constant0._Z10computeGPUPfS_S_S_,"a",@progbits
	.sectionflags	@""
	.align	4
.nv.constant0._Z10computeGPUPfS_S_S_:
	.zero		928


//--------------------- SYMBOLS --------------------------

	.type		.nv.reservedSmem.offset0,@object
	.size		.nv.reservedSmem.offset0,0x4
